//
// Generated by NVIDIA NVVM Compiler
//
// Compiler Build ID: CL-36424714
// Cuda compilation tools, release 13.0, V13.0.88
// Based on NVVM 20.0.0
//

.version 9.0
.target sm_100
.address_size 64

	// .globl	_Z11squareArrayPjS_

.visible .entry _Z11squareArrayPjS_(
	.param .u64 .ptr .align 1 _Z11squareArrayPjS__param_0,
	.param .u64 .ptr .align 1 _Z11squareArrayPjS__param_1
)
{
	.reg .b32 	%r<7>;
	.reg .b64 	%rd<8>;

	ld.param.u64 	%rd1, [_Z11squareArrayPjS__param_0];
	ld.param.u64 	%rd2, [_Z11squareArrayPjS__param_1];
	cvta.to.global.u64 	%rd3, %rd2;
	cvta.to.global.u64 	%rd4, %rd1;
	mov.u32 	%r1, %ctaid.x;
	mov.u32 	%r2, %ntid.x;
	mov.u32 	%r3, %tid.x;
	mad.lo.s32 	%r4, %r1, %r2, %r3;
	mul.wide.u32 	%rd5, %r4, 4;
	add.s64 	%rd6, %rd4, %rd5;
	ld.global.u32 	%r5, [%rd6];
	mul.lo.s32 	%r6, %r5, %r5;
	add.s64 	%rd7, %rd3, %rd5;
	st.global.u32 	[%rd7], %r6;
	ret;

}


// ===== COMPILED SASS (sm_100) =====

	.target	sm_100

	.elftype	@"ET_EXEC"


//--------------------- .note.nv.tkinfo           --------------------------
	.section	.note.nv.tkinfo,"",@"SHT_NOTE"
	.sectionflags	@"SHF_NOTE_NV_TKINFO"
	.tkinfo
        /*0018*/ 	.word	0x00000002
        /*0030*/ 	.string	""
        /*0030*/ 	.string	"ptxas"
        /*0030*/ 	.string	"Cuda compilation tools, release 13.0, V13.0.88"
        /*0030*/ 	.string	"Build cuda_13.0.r13.0/compiler.36424714_0"
        /*0030*/ 	.string	"-arch sm_100 -m 64 "



//--------------------- .note.nv.cuinfo           --------------------------
	.section	.note.nv.cuinfo,"",@"SHT_NOTE"
	.sectionflags	@"SHF_NOTE_NV_CUINFO"
        /*0018*/ 	.short	0x0002
        /*001a*/ 	.short	0x0064
        /*001c*/ 	.short	0x0082
	.zero		2


//--------------------- .nv.info                  --------------------------
	.section	.nv.info,"",@"SHT_CUDA_INFO"
	.align	4


	//----- nvinfo : EIATTR_REGCOUNT
	.align		4
        /*0000*/ 	.byte	0x04, 0x2f
        /*0002*/ 	.short	(.L_1 - .L_0)
	.align		4
.L_0:
        /*0004*/ 	.word	index@(_Z11squareArrayPjS_)
        /*0008*/ 	.word	0x0000000a


	//----- nvinfo : EIATTR_FRAME_SIZE
	.align		4
.L_1:
        /*000c*/ 	.byte	0x04, 0x11
        /*000e*/ 	.short	(.L_3 - .L_2)
	.align		4
.L_2:
        /*0010*/ 	.word	index@(_Z11squareArrayPjS_)
        /*0014*/ 	.word	0x00000000


	//----- nvinfo : EIATTR_MIN_STACK_SIZE
	.align		4
.L_3:
        /*0018*/ 	.byte	0x04, 0x12
        /*001a*/ 	.short	(.L_5 - .L_4)
	.align		4
.L_4:
        /*001c*/ 	.word	index@(_Z11squareArrayPjS_)
        /*0020*/ 	.word	0x00000000
.L_5:


//--------------------- .nv.compat                --------------------------
	.section	.nv.compat,"",@"SHT_CUDA_COMPAT_INFO"
	.align	4
        /*0000*/ 	.byte	0x02, 0x09, 0x00, 0x00, 0x02, 0x02, 0x01, 0x00, 0x02, 0x05, 0x05, 0x00, 0x03, 0x07, 0x01, 0x01
        /*0010*/ 	.byte	0x02, 0x03, 0x00, 0x00, 0x02, 0x06, 0x01, 0x00, 0x04, 0x0b, 0x08, 0x00, 0x09, 0x00, 0x00, 0x00
        /*0020*/ 	.byte	0x00, 0x00, 0x00, 0x00


//--------------------- .nv.info._Z11squareArrayPjS_ --------------------------
	.section	.nv.info._Z11squareArrayPjS_,"",@"SHT_CUDA_INFO"
	.sectionflags	@""
	.align	4


	//----- nvinfo : EIATTR_CUDA_API_VERSION
	.align		4
        /*0000*/ 	.byte	0x04, 0x37
        /*0002*/ 	.short	(.L_7 - .L_6)
.L_6:
        /*0004*/ 	.word	0x00000082


	//----- nvinfo : EIATTR_KPARAM_INFO
	.align		4
.L_7:
        /*0008*/ 	.byte	0x04, 0x17
        /*000a*/ 	.short	(.L_9 - .L_8)
.L_8:
        /*000c*/ 	.word	0x00000000
        /*0010*/ 	.short	0x0001
        /*0012*/ 	.short	0x0008
        /*0014*/ 	.byte	0x00, 0xf5, 0x21, 0x00


	//----- nvinfo : EIATTR_KPARAM_INFO
	.align		4
.L_9:
        /*0018*/ 	.byte	0x04, 0x17
        /*001a*/ 	.short	(.L_11 - .L_10)
.L_10:
        /*001c*/ 	.word	0x00000000
        /*0020*/ 	.short	0x0000
        /*0022*/ 	.short	0x0000
        /*0024*/ 	.byte	0x00, 0xf5, 0x21, 0x00


	//----- nvinfo : EIATTR_SPARSE_MMA_MASK
	.align		4
.L_11:
        /*0028*/ 	.byte	0x03, 0x50
        /*002a*/ 	.short	0x0000


	//----- nvinfo : EIATTR_MAXREG_COUNT
	.align		4
        /*002c*/ 	.byte	0x03, 0x1b
        /*002e*/ 	.short	0x00ff


	//----- nvinfo : EIATTR_MERCURY_ISA_VERSION
	.align		4
        /*0030*/ 	.byte	0x03, 0x5f
        /*0032*/ 	.short	0x0101


	//----- nvinfo : EIATTR_VRC_CTA_INIT_COUNT
	.align		4
        /*0034*/ 	.byte	0x02, 0x4a
	.zero		1
	.zero		1


	//----- nvinfo : EIATTR_EXIT_INSTR_OFFSETS
	.align		4
        /*0038*/ 	.byte	0x04, 0x1c
        /*003a*/ 	.short	(.L_13 - .L_12)


	//   ....[0]....
.L_12:
        /*003c*/ 	.word	0x000000d0


	//----- nvinfo : EIATTR_CBANK_PARAM_SIZE
	.align		4
.L_13:
        /*0040*/ 	.byte	0x03, 0x19
        /*0042*/ 	.short	0x0010


	//----- nvinfo : EIATTR_PARAM_CBANK
	.align		4
        /*0044*/ 	.byte	0x04, 0x0a
        /*0046*/ 	.short	(.L_15 - .L_14)
	.align		4
.L_14:
        /*0048*/ 	.word	index@(.nv.constant0._Z11squareArrayPjS_)
        /*004c*/ 	.short	0x0380
        /*004e*/ 	.short	0x0010


	//----- nvinfo : EIATTR_SW_WAR
	.align		4
.L_15:
        /*0050*/ 	.byte	0x04, 0x36
        /*0052*/ 	.short	(.L_17 - .L_16)
.L_16:
        /*0054*/ 	.word	0x00000008
.L_17:


//--------------------- .nv.callgraph             --------------------------
	.section	.nv.callgraph,"",@"SHT_CUDA_CALLGRAPH"
	.align	4
	.sectionentsize	8
	.align		4
        /*0000*/ 	.word	0x00000000
	.align		4
        /*0004*/ 	.word	0xffffffff
	.align		4
        /*0008*/ 	.word	0x00000000
	.align		4
        /*000c*/ 	.word	0xfffffffe
	.align		4
        /*0010*/ 	.word	0x00000000
	.align		4
        /*0014*/ 	.word	0xfffffffd
	.align		4
        /*0018*/ 	.word	0x00000000
	.align		4
        /*001c*/ 	.word	0xfffffffc


//--------------------- .text._Z11squareArrayPjS_ --------------------------
	.section	.text._Z11squareArrayPjS_,"ax",@progbits
	.align	128
        .global         _Z11squareArrayPjS_
        .type           _Z11squareArrayPjS_,@function
        .size           _Z11squareArrayPjS_,(.L_x_1 - _Z11squareArrayPjS_)
        .other          _Z11squareArrayPjS_,@"STO_CUDA_ENTRY STV_DEFAULT"
_Z11squareArrayPjS_:
.text._Z11squareArrayPjS_:
[----:B------:R-:W-:Y:S01]  /*0000*/  LDC R1, c[0x0][0x37c] ;  /* 0x0000df00ff017b82 */ /* 0x000fe20000000800 */
[----:B------:R-:W0:Y:S07]  /*0010*/  S2R R0, SR_TID.X ;  /* 0x0000000000007919 */ /* 0x000e2e0000002100 */
[----:B------:R-:W0:Y:S01]  /*0020*/  S2UR UR6, SR_CTAID.X ;  /* 0x00000000000679c3 */ /* 0x000e220000002500 */
[----:B------:R-:W1:Y:S07]  /*0030*/  LDCU.64 UR4, c[0x0][0x358] ;  /* 0x00006b00ff0477ac */ /* 0x000e6e0008000a00 */
[----:B------:R-:W0:Y:S08]  /*0040*/  LDC R7, c[0x0][0x360] ;  /* 0x0000d800ff077b82 */ /* 0x000e300000000800 */
[----:B------:R-:W2:Y:S08]  /*0050*/  LDC.64 R2, c[0x0][0x380] ;  /* 0x0000e000ff027b82 */ /* 0x000eb00000000a00 */
[----:B------:R-:W3:Y:S01]  /*0060*/  LDC.64 R4, c[0x0][0x388] ;  /* 0x0000e200ff047b82 */ /* 0x000ee20000000a00 */
[----:B0-----:R-:W-:-:S04]  /*0070*/  IMAD R7, R7, UR6, R0 ;  /* 0x0000000607077c24 */ /* 0x001fc8000f8e0200 */
[----:B--2---:R-:W-:-:S06]  /*0080*/  IMAD.WIDE.U32 R2, R7, 0x4, R2 ;  /* 0x0000000407027825 */ /* 0x004fcc00078e0002 */
[----:B-1----:R-:W2:Y:S01]  /*0090*/  LDG.E R2, desc[UR4][R2.64] ;  /* 0x0000000402027981 */ /* 0x002ea2000c1e1900 */
[----:B---3--:R-:W-:-:S04]  /*00a0*/  IMAD.WIDE.U32 R4, R7, 0x4, R4 ;  /* 0x0000000407047825 */ /* 0x008fc800078e0004 */
[----:B--2---:R-:W-:-:S05]  /*00b0*/  IMAD R7, R2, R2, RZ ;  /* 0x0000000202077224 */ /* 0x004fca00078e02ff */
[----:B------:R-:W-:Y:S01]  /*00c0*/  STG.E desc[UR4][R4.64], R7 ;  /* 0x0000000704007986 */ /* 0x000fe2000c101904 */
[----:B------:R-:W-:Y:S05]  /*00d0*/  EXIT ;  /* 0x000000000000794d */ /* 0x000fea0003800000 */
.L_x_0:
[----:B------:R-:W-:-:S00]  /*00e0*/  BRA `(.L_x_0) ;  /* 0xfffffffc00fc7947 */ /* 0x000fc0000383ffff */
[----:B------:R-:W-:-:S00]  /*00f0*/  NOP ;  /* 0x0000000000007918 */ /* 0x000fc00000000000 */
        /* <DEDUP_REMOVED lines=8> */
.L_x_1:


//--------------------- .nv.shared.reserved.0     --------------------------
	.section	.nv.shared.reserved.0,"aw",@nobits
	.weak		__nv_reservedSMEM_offset_0_alias
	.size		__nv_reservedSMEM_offset_0_alias, 0, 64
	.other		__nv_reservedSMEM_offset_0_alias,@"STO_CUDA_RESERVED_SHARED STV_DEFAULT"
__nv_reservedSMEM_offset_0_alias:
	.zero		0
	.zero		64


//--------------------- .nv.constant0._Z11squareArrayPjS_ --------------------------
	.section	.nv.constant0._Z11squareArrayPjS_,"a",@progbits
	.sectionflags	@""
	.align	4
.nv.constant0._Z11squareArrayPjS_:
	.zero		912


//--------------------- SYMBOLS --------------------------

	.type		.nv.reservedSmem.offset0,@object
	.size		.nv.reservedSmem.offset0,0x4
